	.headerflags	@"EF_CUDA_TEXMODE_UNIFIED EF_CUDA_64BIT_ADDRESS EF_CUDA_ACCELERATORS EF_CUDA_SM90 EF_CUDA_VIRTUAL_SM(EF_CUDA_SM90)"
	.elftype	@"ET_EXEC"


//--------------------- .nv.info                  --------------------------
	.section	.nv.info,"",@"SHT_CUDA_INFO"
	.align	4


	//----- nvinfo : EIATTR_REGCOUNT
	.align		4
        /*0000*/ 	.byte	0x04, 0x2f
        /*0002*/ 	.short	(.L_1 - .L_0)
	.align		4
.L_0:
        /*0004*/ 	.word	index@(triton_poi_fused_convolution_div_max_pool2d_with_indices_relu_sub_17)
        /*0008*/ 	.word	0x0000000c


	//----- nvinfo : EIATTR_MIN_STACK_SIZE
	.align		4
.L_1:
        /*000c*/ 	.byte	0x04, 0x12
        /*000e*/ 	.short	(.L_3 - .L_2)
	.align		4
.L_2:
        /*0010*/ 	.word	index@(triton_poi_fused_convolution_div_max_pool2d_with_indices_relu_sub_17)
        /*0014*/ 	.word	0x00000000


	//----- nvinfo : EIATTR_FRAME_SIZE
	.align		4
.L_3:
        /*0018*/ 	.byte	0x04, 0x11
        /*001a*/ 	.short	(.L_5 - .L_4)
	.align		4
.L_4:
        /*001c*/ 	.word	index@(triton_poi_fused_convolution_div_max_pool2d_with_indices_relu_sub_17)
        /*0020*/ 	.word	0x00000000


	//----- nvinfo : EIATTR_MIN_STACK_SIZE
	.align		4
.L_5:
        /*0024*/ 	.byte	0x04, 0x12
        /*0026*/ 	.short	(.L_7 - .L_6)
	.align		4
.L_6:
        /*0028*/ 	.word	index@(triton_poi_fused_convolution_div_max_pool2d_with_indices_relu_sub_17)
        /*002c*/ 	.word	0x00000000
.L_7:


//--------------------- .nv.info.triton_poi_fused_convolution_div_max_pool2d_with_indices_relu_sub_17 --------------------------
	.section	.nv.info.triton_poi_fused_convolution_div_max_pool2d_with_indices_relu_sub_17,"",@"SHT_CUDA_INFO"
	.sectionflags	@""
	.align	4


	//----- nvinfo : EIATTR_CUDA_API_VERSION
	.align		4
        /*0000*/ 	.byte	0x04, 0x37
        /*0002*/ 	.short	(.L_9 - .L_8)
.L_8:
        /*0004*/ 	.word	0x0000007c


	//----- nvinfo : EIATTR_KPARAM_INFO
	.align		4
.L_9:
        /*0008*/ 	.byte	0x04, 0x17
        /*000a*/ 	.short	(.L_11 - .L_10)
.L_10:
        /*000c*/ 	.word	0x00000000
        /*0010*/ 	.short	0x0002
        /*0012*/ 	.short	0x0010
        /*0014*/ 	.byte	0x00, 0xf0, 0x11, 0x00


	//----- nvinfo : EIATTR_KPARAM_INFO
	.align		4
.L_11:
        /*0018*/ 	.byte	0x04, 0x17
        /*001a*/ 	.short	(.L_13 - .L_12)
.L_12:
        /*001c*/ 	.word	0x00000000
        /*0020*/ 	.short	0x0001
        /*0022*/ 	.short	0x0008
        /*0024*/ 	.byte	0x00, 0xf4, 0x21, 0x00


	//----- nvinfo : EIATTR_KPARAM_INFO
	.align		4
.L_13:
        /*0028*/ 	.byte	0x04, 0x17
        /*002a*/ 	.short	(.L_15 - .L_14)
.L_14:
        /*002c*/ 	.word	0x00000000
        /*0030*/ 	.short	0x0000
        /*0032*/ 	.short	0x0000
        /*0034*/ 	.byte	0x00, 0xf4, 0x21, 0x00


	//----- nvinfo : EIATTR_SPARSE_MMA_MASK
	.align		4
.L_15:
        /*0038*/ 	.byte	0x03, 0x50
        /*003a*/ 	.short	0x0000


	//----- nvinfo : EIATTR_MAXREG_COUNT
	.align		4
        /*003c*/ 	.byte	0x03, 0x1b
        /*003e*/ 	.short	0x00ff


	//----- nvinfo : EIATTR_EXIT_INSTR_OFFSETS
	.align		4
        /*0040*/ 	.byte	0x04, 0x1c
        /*0042*/ 	.short	(.L_17 - .L_16)


	//   ....[0]....
.L_16:
        /*0044*/ 	.word	0x00000190


	//----- nvinfo : EIATTR_REQNTID
	.align		4
.L_17:
        /*0048*/ 	.byte	0x04, 0x10
        /*004a*/ 	.short	(.L_19 - .L_18)
.L_18:
        /*004c*/ 	.word	0x00000100
        /*0050*/ 	.word	0x00000001
        /*0054*/ 	.word	0x00000001


	//----- nvinfo : EIATTR_CBANK_PARAM_SIZE
	.align		4
.L_19:
        /*0058*/ 	.byte	0x03, 0x19
        /*005a*/ 	.short	0x0014


	//----- nvinfo : EIATTR_PARAM_CBANK
	.align		4
        /*005c*/ 	.byte	0x04, 0x0a
        /*005e*/ 	.short	(.L_21 - .L_20)
	.align		4
.L_20:
        /*0060*/ 	.word	index@(.nv.constant0.triton_poi_fused_convolution_div_max_pool2d_with_indices_relu_sub_17)
        /*0064*/ 	.short	0x0210
        /*0066*/ 	.short	0x0014


	//----- nvinfo : EIATTR_SW_WAR
	.align		4
.L_21:
        /*0068*/ 	.byte	0x04, 0x36
        /*006a*/ 	.short	(.L_23 - .L_22)
.L_22:
        /*006c*/ 	.word	0x00000008
.L_23:


//--------------------- .nv.callgraph             --------------------------
	.section	.nv.callgraph,"",@"SHT_CUDA_CALLGRAPH"
	.align	4
	.sectionentsize	8
	.align		4
        /*0000*/ 	.word	0x00000000
	.align		4
        /*0004*/ 	.word	0xffffffff
	.align		4
        /*0008*/ 	.word	0x00000000
	.align		4
        /*000c*/ 	.word	0xfffffffe
	.align		4
        /*0010*/ 	.word	0x00000000
	.align		4
        /*0014*/ 	.word	0xfffffffd
	.align		4
        /*0018*/ 	.word	0x00000000
	.align		4
        /*001c*/ 	.word	0xfffffffc


//--------------------- .text.triton_poi_fused_convolution_div_max_pool2d_with_indices_relu_sub_17 --------------------------
	.section	.text.triton_poi_fused_convolution_div_max_pool2d_with_indices_relu_sub_17,"ax",@progbits
	.align	128
        .global         triton_poi_fused_convolution_div_max_pool2d_with_indices_relu_sub_17
        .type           triton_poi_fused_convolution_div_max_pool2d_with_indices_relu_sub_17,@function
        .size           triton_poi_fused_convolution_div_max_pool2d_with_indices_relu_sub_17,(.L_x_1 - triton_poi_fused_convolution_div_max_pool2d_with_indices_relu_sub_17)
        .other          triton_poi_fused_convolution_div_max_pool2d_with_indices_relu_sub_17,@"STO_CUDA_ENTRY STV_DEFAULT"
triton_poi_fused_convolution_div_max_pool2d_with_indices_relu_sub_17:
.text.triton_poi_fused_convolution_div_max_pool2d_with_indices_relu_sub_17:
[----:B------:R-:W-:Y:S01]  /*0000*/  LDC R1, c[0x0][0x28] ;  /* 0x00000a00ff017b82 */ /* 0x000fe20000000800 */
[----:B------:R-:W1:Y:S07]  /*0010*/  S2R R0, SR_TID.X ;  /* 0x0000000000007919 */ /* 0x000e6e0000002100 */
[----:B------:R-:W2:Y:S01]  /*0020*/  LDC.64 R4, c[0x0][0x218] ;  /* 0x00008600ff047b82 */ /* 0x000ea20000000a00 */
[----:B------:R-:W-:Y:S01]  /*0030*/  ULDC.64 UR4, c[0x0][0x208] ;  /* 0x0000820000047ab9 */ /* 0x000fe20000000a00 */
[----:B------:R-:W3:Y:S06]  /*0040*/  S2R R7, SR_CTAID.X ;  /* 0x0000000000077919 */ /* 0x000eec0000002500 */
[----:B------:R-:W4:Y:S01]  /*0050*/  LDC.64 R2, c[0x0][0x210] ;  /* 0x00008400ff027b82 */ /* 0x000f220000000a00 */
[----:B-1----:R-:W-:Y:S01]  /*0060*/  IMAD.SHL.U32 R0, R0, 0x2, RZ ;  /* 0x0000000200007824 */ /* 0x002fe200078e00ff */
[----:B---3--:R-:W-:-:S04]  /*0070*/  SHF.R.S32.HI R6, RZ, 0x16, R7 ;  /* 0x00000016ff067819 */ /* 0x008fc80000011407 */
[----:B------:R-:W-:-:S05]  /*0080*/  LOP3.LUT R0, R0, 0x1fe, RZ, 0xc0, !PT ;  /* 0x000001fe00007812 */ /* 0x000fca00078ec0ff */
[----:B------:R-:W-:Y:S01]  /*0090*/  IMAD R7, R7, 0x200, R0 ;  /* 0x0000020007077824 */ /* 0x000fe200078e0200 */
[----:B------:R-:W-:-:S03]  /*00a0*/  SGXT R0, R6, 0x1 ;  /* 0x000000010600781a */ /* 0x000fc60000000200 */
[----:B----4-:R-:W-:Y:S01]  /*00b0*/  IMAD.WIDE R2, R7, 0x4, R2 ;  /* 0x0000000407027825 */ /* 0x010fe200078e0202 */
[----:B------:R-:W-:-:S04]  /*00c0*/  LEA.HI R0, R0, R7, RZ, 0x7 ;  /* 0x0000000700007211 */ /* 0x000fc800078f38ff */
[----:B------:R-:W-:-:S05]  /*00d0*/  LOP3.LUT R0, R0, 0xffffff80, RZ, 0xc0, !PT ;  /* 0xffffff8000007812 */ /* 0x000fca00078ec0ff */
[----:B------:R-:W-:Y:S02]  /*00e0*/  IMAD.IADD R9, R7, 0x1, -R0 ;  /* 0x0000000107097824 */ /* 0x000fe400078e0a00 */
[----:B------:R-:W3:Y:S02]  /*00f0*/  LDG.E.64 R6, desc[UR4][R2.64] ;  /* 0x0000000402067981 */ /* 0x000ee4000c1e1b00 */
[----:B--2---:R-:W-:-:S06]  /*0100*/  IMAD.WIDE R4, R9, 0x4, R4 ;  /* 0x0000000409047825 */ /* 0x004fcc00078e0204 */
[----:B------:R-:W3:Y:S02]  /*0110*/  LDG.E.EL.64 R4, desc[UR4][R4.64] ;  /* 0x0000000404047981 */ /* 0x000ee4000c2e1b00 */
[C---:B---3--:R-:W-:Y:S01]  /*0120*/  FSETP.GEU.AND P0, PT, R6.reuse, -R4, PT ;  /* 0x800000040600720b */ /* 0x048fe20003f0e000 */
[----:B------:R-:W-:Y:S01]  /*0130*/  FADD R6, R6, R4 ;  /* 0x0000000406067221 */ /* 0x000fe20000000000 */
[C---:B------:R-:W-:Y:S01]  /*0140*/  FADD R0, R7.reuse, R5 ;  /* 0x0000000507007221 */ /* 0x040fe20000000000 */
[----:B------:R-:W-:-:S03]  /*0150*/  FSETP.GEU.AND P1, PT, R7, -R5, PT ;  /* 0x800000050700720b */ /* 0x000fc60003f2e000 */
[----:B------:R-:W-:Y:S02]  /*0160*/  FSEL R6, R6, RZ, P0 ;  /* 0x000000ff06067208 */ /* 0x000fe40000000000 */
[----:B------:R-:W-:-:S05]  /*0170*/  FSEL R7, R0, RZ, P1 ;  /* 0x000000ff00077208 */ /* 0x000fca0000800000 */
[----:B------:R-:W-:Y:S01]  /*0180*/  STG.E.64 desc[UR4][R2.64], R6 ;  /* 0x0000000602007986 */ /* 0x000fe2000c101b04 */
[----:B------:R-:W-:Y:S05]  /*0190*/  EXIT ;  /* 0x000000000000794d */ /* 0x000fea0003800000 */
.L_x_0:
[----:B------:R-:W-:-:S00]  /*01a0*/  BRA `(.L_x_0) ;  /* 0xfffffffc00fc7947 */ /* 0x000fc0000383ffff */
[----:B------:R-:W-:-:S00]  /*01b0*/  NOP ;  /* 0x0000000000007918 */ /* 0x000fc00000000000 */
        /* <DEDUP_REMOVED lines=12> */
.L_x_1:


//--------------------- .nv.constant0.triton_poi_fused_convolution_div_max_pool2d_with_indices_relu_sub_17 --------------------------
	.section	.nv.constant0.triton_poi_fused_convolution_div_max_pool2d_with_indices_relu_sub_17,"a",@progbits
	.sectionflags	@""
	.align	4
.nv.constant0.triton_poi_fused_convolution_div_max_pool2d_with_indices_relu_sub_17:
	.zero		548
